//
// Generated by NVIDIA NVVM Compiler
//
// Compiler Build ID: CL-36424714
// Cuda compilation tools, release 13.0, V13.0.88
// Based on NVVM 20.0.0
//

.version 9.0
.target sm_100
.address_size 64

	// .globl	_Z13reduce_sum_v5PfS_i
// _ZZ13reduce_sum_v5PfS_iE5sdata has been demoted

.visible .entry _Z13reduce_sum_v5PfS_i(
	.param .u64 .ptr .align 1 _Z13reduce_sum_v5PfS_i_param_0,
	.param .u64 .ptr .align 1 _Z13reduce_sum_v5PfS_i_param_1,
	.param .u32 _Z13reduce_sum_v5PfS_i_param_2
)
{
	.reg .pred 	%p<8>;
	.reg .b32 	%r<16>;
	.reg .b32 	%f<7>;
	.reg .b64 	%rd<7>;
	// demoted variable
	.shared .align 4 .b8 _ZZ13reduce_sum_v5PfS_iE5sdata[4096];
	ld.param.u64 	%rd1, [_Z13reduce_sum_v5PfS_i_param_0];
	ld.param.u64 	%rd2, [_Z13reduce_sum_v5PfS_i_param_1];
	ld.param.u32 	%r7, [_Z13reduce_sum_v5PfS_i_param_2];
	mov.u32 	%r1, %tid.x;
	mov.u32 	%r8, %ctaid.x;
	mov.u32 	%r15, %ntid.x;
	mad.lo.s32 	%r3, %r8, %r15, %r1;
	setp.ge.s32 	%p1, %r3, %r7;
	shl.b32 	%r9, %r1, 2;
	mov.u32 	%r10, _ZZ13reduce_sum_v5PfS_iE5sdata;
	add.s32 	%r4, %r10, %r9;
	@%p1 bra 	$L__BB0_2;
	cvta.to.global.u64 	%rd3, %rd1;
	mul.wide.s32 	%rd4, %r3, 4;
	add.s64 	%rd5, %rd3, %rd4;
	ld.global.f32 	%f1, [%rd5];
	st.shared.f32 	[%r4], %f1;
	bra.uni 	$L__BB0_3;
$L__BB0_2:
	mov.b32 	%r11, 0;
	st.shared.u32 	[%r4], %r11;
$L__BB0_3:
	bar.sync 	0;
	setp.lt.u32 	%p2, %r15, 2;
	@%p2 bra 	$L__BB0_7;
$L__BB0_4:
	shr.u32 	%r6, %r15, 1;
	setp.ge.u32 	%p3, %r1, %r6;
	add.s32 	%r12, %r6, %r3;
	setp.ge.s32 	%p4, %r12, %r7;
	or.pred  	%p5, %p3, %p4;
	@%p5 bra 	$L__BB0_6;
	shl.b32 	%r13, %r6, 2;
	add.s32 	%r14, %r4, %r13;
	ld.shared.f32 	%f2, [%r14];
	ld.shared.f32 	%f3, [%r4];
	add.f32 	%f4, %f2, %f3;
	st.shared.f32 	[%r4], %f4;
$L__BB0_6:
	bar.sync 	0;
	setp.gt.u32 	%p6, %r15, 3;
	mov.u32 	%r15, %r6;
	@%p6 bra 	$L__BB0_4;
$L__BB0_7:
	setp.ne.s32 	%p7, %r1, 0;
	@%p7 bra 	$L__BB0_9;
	ld.shared.f32 	%f5, [_ZZ13reduce_sum_v5PfS_iE5sdata];
	cvta.to.global.u64 	%rd6, %rd2;
	atom.global.add.f32 	%f6, [%rd6], %f5;
$L__BB0_9:
	ret;

}


// ===== COMPILED SASS (sm_100) =====

	.target	sm_100

	.elftype	@"ET_EXEC"


//--------------------- .note.nv.tkinfo           --------------------------
	.section	.note.nv.tkinfo,"",@"SHT_NOTE"
	.sectionflags	@"SHF_NOTE_NV_TKINFO"
	.tkinfo
        /*0018*/ 	.word	0x00000002
        /*0030*/ 	.string	""
        /*0030*/ 	.string	"ptxas"
        /*0030*/ 	.string	"Cuda compilation tools, release 13.0, V13.0.88"
        /*0030*/ 	.string	"Build cuda_13.0.r13.0/compiler.36424714_0"
        /*0030*/ 	.string	"-arch sm_100 -m 64 "



//--------------------- .note.nv.cuinfo           --------------------------
	.section	.note.nv.cuinfo,"",@"SHT_NOTE"
	.sectionflags	@"SHF_NOTE_NV_CUINFO"
        /*0018*/ 	.short	0x0002
        /*001a*/ 	.short	0x0064
        /*001c*/ 	.short	0x0082
	.zero		2


//--------------------- .nv.info                  --------------------------
	.section	.nv.info,"",@"SHT_CUDA_INFO"
	.align	4


	//----- nvinfo : EIATTR_REGCOUNT
	.align		4
        /*0000*/ 	.byte	0x04, 0x2f
        /*0002*/ 	.short	(.L_1 - .L_0)
	.align		4
.L_0:
        /*0004*/ 	.word	index@(_Z13reduce_sum_v5PfS_i)
        /*0008*/ 	.word	0x0000000a


	//----- nvinfo : EIATTR_FRAME_SIZE
	.align		4
.L_1:
        /*000c*/ 	.byte	0x04, 0x11
        /*000e*/ 	.short	(.L_3 - .L_2)
	.align		4
.L_2:
        /*0010*/ 	.word	index@(_Z13reduce_sum_v5PfS_i)
        /*0014*/ 	.word	0x00000000


	//----- nvinfo : EIATTR_MIN_STACK_SIZE
	.align		4
.L_3:
        /*0018*/ 	.byte	0x04, 0x12
        /*001a*/ 	.short	(.L_5 - .L_4)
	.align		4
.L_4:
        /*001c*/ 	.word	index@(_Z13reduce_sum_v5PfS_i)
        /*0020*/ 	.word	0x00000000
.L_5:


//--------------------- .nv.compat                --------------------------
	.section	.nv.compat,"",@"SHT_CUDA_COMPAT_INFO"
	.align	4
        /*0000*/ 	.byte	0x02, 0x09, 0x00, 0x00, 0x02, 0x02, 0x01, 0x00, 0x02, 0x05, 0x05, 0x00, 0x03, 0x07, 0x01, 0x01
        /*0010*/ 	.byte	0x02, 0x03, 0x00, 0x00, 0x02, 0x06, 0x01, 0x00, 0x04, 0x0b, 0x08, 0x00, 0x09, 0x00, 0x00, 0x00
        /*0020*/ 	.byte	0x00, 0x00, 0x00, 0x00


//--------------------- .nv.info._Z13reduce_sum_v5PfS_i --------------------------
	.section	.nv.info._Z13reduce_sum_v5PfS_i,"",@"SHT_CUDA_INFO"
	.sectionflags	@""
	.align	4


	//----- nvinfo : EIATTR_CUDA_API_VERSION
	.align		4
        /*0000*/ 	.byte	0x04, 0x37
        /*0002*/ 	.short	(.L_7 - .L_6)
.L_6:
        /*0004*/ 	.word	0x00000082


	//----- nvinfo : EIATTR_KPARAM_INFO
	.align		4
.L_7:
        /*0008*/ 	.byte	0x04, 0x17
        /*000a*/ 	.short	(.L_9 - .L_8)
.L_8:
        /*000c*/ 	.word	0x00000000
        /*0010*/ 	.short	0x0002
        /*0012*/ 	.short	0x0010
        /*0014*/ 	.byte	0x00, 0xf0, 0x11, 0x00


	//----- nvinfo : EIATTR_KPARAM_INFO
	.align		4
.L_9:
        /*0018*/ 	.byte	0x04, 0x17
        /*001a*/ 	.short	(.L_11 - .L_10)
.L_10:
        /*001c*/ 	.word	0x00000000
        /*0020*/ 	.short	0x0001
        /*0022*/ 	.short	0x0008
        /*0024*/ 	.byte	0x00, 0xf5, 0x21, 0x00


	//----- nvinfo : EIATTR_KPARAM_INFO
	.align		4
.L_11:
        /*0028*/ 	.byte	0x04, 0x17
        /*002a*/ 	.short	(.L_13 - .L_12)
.L_12:
        /*002c*/ 	.word	0x00000000
        /*0030*/ 	.short	0x0000
        /*0032*/ 	.short	0x0000
        /*0034*/ 	.byte	0x00, 0xf5, 0x21, 0x00


	//----- nvinfo : EIATTR_SPARSE_MMA_MASK
	.align		4
.L_13:
        /*0038*/ 	.byte	0x03, 0x50
        /*003a*/ 	.short	0x0000


	//----- nvinfo : EIATTR_MAXREG_COUNT
	.align		4
        /*003c*/ 	.byte	0x03, 0x1b
        /*003e*/ 	.short	0x00ff


	//----- nvinfo : EIATTR_NUM_BARRIERS
	.align		4
        /*0040*/ 	.byte	0x02, 0x4c
        /*0042*/ 	.byte	0x01
	.zero		1


	//----- nvinfo : EIATTR_MERCURY_ISA_VERSION
	.align		4
        /*0044*/ 	.byte	0x03, 0x5f
        /*0046*/ 	.short	0x0101


	//----- nvinfo : EIATTR_VRC_CTA_INIT_COUNT
	.align		4
        /*0048*/ 	.byte	0x02, 0x4a
	.zero		1
	.zero		1


	//----- nvinfo : EIATTR_EXIT_INSTR_OFFSETS
	.align		4
        /*004c*/ 	.byte	0x04, 0x1c
        /*004e*/ 	.short	(.L_15 - .L_14)


	//   ....[0]....
.L_14:
        /*0050*/ 	.word	0x00000240


	//   ....[1]....
        /*0054*/ 	.word	0x000002b0


	//----- nvinfo : EIATTR_CBANK_PARAM_SIZE
	.align		4
.L_15:
        /*0058*/ 	.byte	0x03, 0x19
        /*005a*/ 	.short	0x0014


	//----- nvinfo : EIATTR_PARAM_CBANK
	.align		4
        /*005c*/ 	.byte	0x04, 0x0a
        /*005e*/ 	.short	(.L_17 - .L_16)
	.align		4
.L_16:
        /*0060*/ 	.word	index@(.nv.constant0._Z13reduce_sum_v5PfS_i)
        /*0064*/ 	.short	0x0380
        /*0066*/ 	.short	0x0014


	//----- nvinfo : EIATTR_SW_WAR
	.align		4
.L_17:
        /*0068*/ 	.byte	0x04, 0x36
        /*006a*/ 	.short	(.L_19 - .L_18)
.L_18:
        /*006c*/ 	.word	0x00000008
.L_19:


//--------------------- .nv.callgraph             --------------------------
	.section	.nv.callgraph,"",@"SHT_CUDA_CALLGRAPH"
	.align	4
	.sectionentsize	8
	.align		4
        /*0000*/ 	.word	0x00000000
	.align		4
        /*0004*/ 	.word	0xffffffff
	.align		4
        /*0008*/ 	.word	0x00000000
	.align		4
        /*000c*/ 	.word	0xfffffffe
	.align		4
        /*0010*/ 	.word	0x00000000
	.align		4
        /*0014*/ 	.word	0xfffffffd
	.align		4
        /*0018*/ 	.word	0x00000000
	.align		4
        /*001c*/ 	.word	0xfffffffc


//--------------------- .text._Z13reduce_sum_v5PfS_i --------------------------
	.section	.text._Z13reduce_sum_v5PfS_i,"ax",@progbits
	.align	128
        .global         _Z13reduce_sum_v5PfS_i
        .type           _Z13reduce_sum_v5PfS_i,@function
        .size           _Z13reduce_sum_v5PfS_i,(.L_x_3 - _Z13reduce_sum_v5PfS_i)
        .other          _Z13reduce_sum_v5PfS_i,@"STO_CUDA_ENTRY STV_DEFAULT"
_Z13reduce_sum_v5PfS_i:
.text._Z13reduce_sum_v5PfS_i:
[----:B------:R-:W-:Y:S01]  /*0000*/  LDC R1, c[0x0][0x37c] ;  /* 0x0000df00ff017b82 */ /* 0x000fe20000000800 */
[----:B------:R-:W0:Y:S07]  /*0010*/  S2R R7, SR_TID.X ;  /* 0x0000000000077919 */ /* 0x000e2e0000002100 */
[----:B------:R-:W0:Y:S01]  /*0020*/  S2UR UR4, SR_CTAID.X ;  /* 0x00000000000479c3 */ /* 0x000e220000002500 */
[----:B------:R-:W1:Y:S01]  /*0030*/  LDCU UR5, c[0x0][0x390] ;  /* 0x00007200ff0577ac */ /* 0x000e620008000800 */
[----:B------:R-:W2:Y:S06]  /*0040*/  LDCU.64 UR6, c[0x0][0x358] ;  /* 0x00006b00ff0677ac */ /* 0x000eac0008000a00 */
[----:B------:R-:W0:Y:S02]  /*0050*/  LDC R4, c[0x0][0x360] ;  /* 0x0000d800ff047b82 */ /* 0x000e240000000800 */
[----:B0-----:R-:W-:-:S05]  /*0060*/  IMAD R5, R4, UR4, R7 ;  /* 0x0000000404057c24 */ /* 0x001fca000f8e0207 */
[----:B-1----:R-:W-:-:S13]  /*0070*/  ISETP.GE.AND P0, PT, R5, UR5, PT ;  /* 0x0000000505007c0c */ /* 0x002fda000bf06270 */
[----:B------:R-:W0:Y:S02]  /*0080*/  @!P0 LDC.64 R2, c[0x0][0x380] ;  /* 0x0000e000ff028b82 */ /* 0x000e240000000a00 */
[----:B0-----:R-:W-:-:S06]  /*0090*/  @!P0 IMAD.WIDE R2, R5, 0x4, R2 ;  /* 0x0000000405028825 */ /* 0x001fcc00078e0202 */
[----:B--2---:R-:W2:Y:S01]  /*00a0*/  @!P0 LDG.E R3, desc[UR6][R2.64] ;  /* 0x0000000602038981 */ /* 0x004ea2000c1e1900 */
[----:B------:R-:W0:Y:S01]  /*00b0*/  S2UR UR5, SR_CgaCtaId ;  /* 0x00000000000579c3 */ /* 0x000e220000008800 */
[----:B------:R-:W-:Y:S01]  /*00c0*/  UMOV UR4, 0x400 ;  /* 0x0000040000047882 */ /* 0x000fe20000000000 */
[----:B------:R-:W-:Y:S02]  /*00d0*/  ISETP.GE.U32.AND P2, PT, R4, 0x2, PT ;  /* 0x000000020400780c */ /* 0x000fe40003f46070 */
[----:B------:R-:W-:Y:S01]  /*00e0*/  ISETP.NE.AND P1, PT, R7, RZ, PT ;  /* 0x000000ff0700720c */ /* 0x000fe20003f25270 */
[----:B0-----:R-:W-:-:S06]  /*00f0*/  ULEA UR4, UR5, UR4, 0x18 ;  /* 0x0000000405047291 */ /* 0x001fcc000f8ec0ff */
[----:B------:R-:W-:-:S05]  /*0100*/  LEA R0, R7, UR4, 0x2 ;  /* 0x0000000407007c11 */ /* 0x000fca000f8e10ff */
[----:B--2---:R0:W-:Y:S04]  /*0110*/  @!P0 STS [R0], R3 ;  /* 0x0000000300008388 */ /* 0x0041e80000000800 */
[----:B------:R0:W-:Y:S01]  /*0120*/  @P0 STS [R0], RZ ;  /* 0x000000ff00000388 */ /* 0x0001e20000000800 */
[----:B------:R-:W-:Y:S06]  /*0130*/  BAR.SYNC.DEFER_BLOCKING 0x0 ;  /* 0x0000000000007b1d */ /* 0x000fec0000010000 */
[----:B------:R-:W-:Y:S05]  /*0140*/  @!P2 BRA `(.L_x_0) ;  /* 0x00000000003ca947 */ /* 0x000fea0003800000 */
[----:B------:R-:W1:Y:S01]  /*0150*/  LDCU UR4, c[0x0][0x390] ;  /* 0x00007200ff0477ac */ /* 0x000e620008000800 */
[----:B------:R-:W-:Y:S01]  /*0160*/  NOP ;  /* 0x0000000000007918 */ /* 0x000fe20000000000 */
.L_x_1:
[----:B------:R-:W-:-:S05]  /*0170*/  SHF.R.U32.HI R6, RZ, 0x1, R4 ;  /* 0x00000001ff067819 */ /* 0x000fca0000011604 */
[----:B------:R-:W-:-:S05]  /*0180*/  IMAD.IADD R2, R5, 0x1, R6 ;  /* 0x0000000105027824 */ /* 0x000fca00078e0206 */
[----:B-1----:R-:W-:-:S04]  /*0190*/  ISETP.GE.AND P0, PT, R2, UR4, PT ;  /* 0x0000000402007c0c */ /* 0x002fc8000bf06270 */
[----:B------:R-:W-:-:S13]  /*01a0*/  ISETP.GE.U32.OR P0, PT, R7, R6, P0 ;  /* 0x000000060700720c */ /* 0x000fda0000706470 */
[----:B------:R-:W-:Y:S01]  /*01b0*/  @!P0 IMAD R2, R6, 0x4, R0 ;  /* 0x0000000406028824 */ /* 0x000fe200078e0200 */
[----:B0-----:R-:W-:Y:S05]  /*01c0*/  @!P0 LDS R3, [R0] ;  /* 0x0000000000038984 */ /* 0x001fea0000000800 */
[----:B------:R-:W0:Y:S02]  /*01d0*/  @!P0 LDS R2, [R2] ;  /* 0x0000000002028984 */ /* 0x000e240000000800 */
[----:B0-----:R-:W-:-:S05]  /*01e0*/  @!P0 FADD R3, R2, R3 ;  /* 0x0000000302038221 */ /* 0x001fca0000000000 */
[----:B------:R2:W-:Y:S01]  /*01f0*/  @!P0 STS [R0], R3 ;  /* 0x0000000300008388 */ /* 0x0005e20000000800 */
[----:B------:R-:W-:Y:S01]  /*0200*/  BAR.SYNC.DEFER_BLOCKING 0x0 ;  /* 0x0000000000007b1d */ /* 0x000fe20000010000 */
[----:B------:R-:W-:Y:S01]  /*0210*/  ISETP.GT.U32.AND P0, PT, R4, 0x3, PT ;  /* 0x000000030400780c */ /* 0x000fe20003f04070 */
[----:B------:R-:W-:-:S12]  /*0220*/  IMAD.MOV.U32 R4, RZ, RZ, R6 ;  /* 0x000000ffff047224 */ /* 0x000fd800078e0006 */
[----:B--2---:R-:W-:Y:S05]  /*0230*/  @P0 BRA `(.L_x_1) ;  /* 0xfffffffc00cc0947 */ /* 0x004fea000383ffff */
.L_x_0:
[----:B------:R-:W-:Y:S05]  /*0240*/  @P1 EXIT ;  /* 0x000000000000194d */ /* 0x000fea0003800000 */
[----:B------:R-:W1:Y:S01]  /*0250*/  S2UR UR5, SR_CgaCtaId ;  /* 0x00000000000579c3 */ /* 0x000e620000008800 */
[----:B------:R-:W-:-:S07]  /*0260*/  UMOV UR4, 0x400 ;  /* 0x0000040000047882 */ /* 0x000fce0000000000 */
[----:B0-----:R-:W0:Y:S01]  /*0270*/  LDC.64 R2, c[0x0][0x388] ;  /* 0x0000e200ff027b82 */ /* 0x001e220000000a00 */
[----:B-1----:R-:W-:-:S09]  /*0280*/  ULEA UR4, UR5, UR4, 0x18 ;  /* 0x0000000405047291 */ /* 0x002fd2000f8ec0ff */
[----:B------:R-:W0:Y:S04]  /*0290*/  LDS R5, [UR4] ;  /* 0x00000004ff057984 */ /* 0x000e280008000800 */
[----:B0-----:R-:W-:Y:S01]  /*02a0*/  REDG.E.ADD.F32.FTZ.RN.STRONG.GPU desc[UR6][R2.64], R5 ;  /* 0x00000005020079a6 */ /* 0x001fe2000c12f306 */
[----:B------:R-:W-:Y:S05]  /*02b0*/  EXIT ;  /* 0x000000000000794d */ /* 0x000fea0003800000 */
.L_x_2:
[----:B------:R-:W-:-:S00]  /*02c0*/  BRA `(.L_x_2) ;  /* 0xfffffffc00fc7947 */ /* 0x000fc0000383ffff */
[----:B------:R-:W-:-:S00]  /*02d0*/  NOP ;  /* 0x0000000000007918 */ /* 0x000fc00000000000 */
        /* <DEDUP_REMOVED lines=10> */
.L_x_3:


//--------------------- .nv.shared._Z13reduce_sum_v5PfS_i --------------------------
	.section	.nv.shared._Z13reduce_sum_v5PfS_i,"aw",@nobits
	.sectionflags	@""
	.align	4
.nv.shared._Z13reduce_sum_v5PfS_i:
	.zero		5120


//--------------------- .nv.shared.reserved.0     --------------------------
	.section	.nv.shared.reserved.0,"aw",@nobits
	.weak		__nv_reservedSMEM_offset_0_alias
	.size		__nv_reservedSMEM_offset_0_alias, 0, 64
	.other		__nv_reservedSMEM_offset_0_alias,@"STO_CUDA_RESERVED_SHARED STV_DEFAULT"
__nv_reservedSMEM_offset_0_alias:
	.zero		0
	.zero		64


//--------------------- .nv.constant0._Z13reduce_sum_v5PfS_i --------------------------
	.section	.nv.constant0._Z13reduce_sum_v5PfS_i,"a",@progbits
	.sectionflags	@""
	.align	4
.nv.constant0._Z13reduce_sum_v5PfS_i:
	.zero		916


//--------------------- SYMBOLS --------------------------

	.type		.nv.reservedSmem.offset0,@object
	.size		.nv.reservedSmem.offset0,0x4
	.type		.nv.reservedSmem.cap,@object
	.size		.nv.reservedSmem.cap,0x4
